//
// Generated by NVIDIA NVVM Compiler
//
// Compiler Build ID: CL-36424714
// Cuda compilation tools, release 13.0, V13.0.88
// Based on NVVM 20.0.0
//

.version 9.0
.target sm_100
.address_size 64

	// .globl	adder
.const .align 4 .u32 arrSize;

.visible .entry adder(
	.param .u64 .ptr .align 1 adder_param_0,
	.param .u64 .ptr .align 1 adder_param_1,
	.param .u64 .ptr .align 1 adder_param_2
)
{
	.reg .b32 	%r<11>;
	.reg .b64 	%rd<11>;

	ld.param.u64 	%rd1, [adder_param_0];
	ld.param.u64 	%rd2, [adder_param_1];
	ld.param.u64 	%rd3, [adder_param_2];
	cvta.to.global.u64 	%rd4, %rd3;
	cvta.to.global.u64 	%rd5, %rd2;
	cvta.to.global.u64 	%rd6, %rd1;
	mov.u32 	%r1, %ctaid.x;
	mov.u32 	%r2, %ntid.x;
	mov.u32 	%r3, %tid.x;
	mad.lo.s32 	%r4, %r1, %r2, %r3;
	ld.const.u32 	%r5, [arrSize];
	add.s32 	%r6, %r5, -1;
	min.s32 	%r7, %r4, %r6;
	mul.wide.s32 	%rd7, %r7, 4;
	add.s64 	%rd8, %rd6, %rd7;
	ld.global.u32 	%r8, [%rd8];
	add.s64 	%rd9, %rd5, %rd7;
	ld.global.u32 	%r9, [%rd9];
	add.s32 	%r10, %r9, %r8;
	add.s64 	%rd10, %rd4, %rd7;
	st.global.u32 	[%rd10], %r10;
	ret;

}


// ===== COMPILED SASS (sm_100) =====

	.target	sm_100

	.elftype	@"ET_EXEC"


//--------------------- .note.nv.tkinfo           --------------------------
	.section	.note.nv.tkinfo,"",@"SHT_NOTE"
	.sectionflags	@"SHF_NOTE_NV_TKINFO"
	.tkinfo
        /*0018*/ 	.word	0x00000002
        /*0030*/ 	.string	""
        /*0030*/ 	.string	"ptxas"
        /*0030*/ 	.string	"Cuda compilation tools, release 13.0, V13.0.88"
        /*0030*/ 	.string	"Build cuda_13.0.r13.0/compiler.36424714_0"
        /*0030*/ 	.string	"-arch sm_100 -m 64 "



//--------------------- .note.nv.cuinfo           --------------------------
	.section	.note.nv.cuinfo,"",@"SHT_NOTE"
	.sectionflags	@"SHF_NOTE_NV_CUINFO"
        /*0018*/ 	.short	0x0002
        /*001a*/ 	.short	0x0064
        /*001c*/ 	.short	0x0082
	.zero		2


//--------------------- .nv.info                  --------------------------
	.section	.nv.info,"",@"SHT_CUDA_INFO"
	.align	4


	//----- nvinfo : EIATTR_REGCOUNT
	.align		4
        /*0000*/ 	.byte	0x04, 0x2f
        /*0002*/ 	.short	(.L_2 - .L_1)
	.align		4
.L_1:
        /*0004*/ 	.word	index@(adder)
        /*0008*/ 	.word	0x0000000c


	//----- nvinfo : EIATTR_FRAME_SIZE
	.align		4
.L_2:
        /*000c*/ 	.byte	0x04, 0x11
        /*000e*/ 	.short	(.L_4 - .L_3)
	.align		4
.L_3:
        /*0010*/ 	.word	index@(adder)
        /*0014*/ 	.word	0x00000000


	//----- nvinfo : EIATTR_MIN_STACK_SIZE
	.align		4
.L_4:
        /*0018*/ 	.byte	0x04, 0x12
        /*001a*/ 	.short	(.L_6 - .L_5)
	.align		4
.L_5:
        /*001c*/ 	.word	index@(adder)
        /*0020*/ 	.word	0x00000000
.L_6:


//--------------------- .nv.compat                --------------------------
	.section	.nv.compat,"",@"SHT_CUDA_COMPAT_INFO"
	.align	4
        /*0000*/ 	.byte	0x02, 0x09, 0x00, 0x00, 0x02, 0x02, 0x01, 0x00, 0x02, 0x05, 0x05, 0x00, 0x03, 0x07, 0x01, 0x01
        /*0010*/ 	.byte	0x02, 0x03, 0x00, 0x00, 0x02, 0x06, 0x01, 0x00, 0x04, 0x0b, 0x08, 0x00, 0x09, 0x00, 0x00, 0x00
        /*0020*/ 	.byte	0x00, 0x00, 0x00, 0x00


//--------------------- .nv.info.adder            --------------------------
	.section	.nv.info.adder,"",@"SHT_CUDA_INFO"
	.sectionflags	@""
	.align	4


	//----- nvinfo : EIATTR_CUDA_API_VERSION
	.align		4
        /*0000*/ 	.byte	0x04, 0x37
        /*0002*/ 	.short	(.L_8 - .L_7)
.L_7:
        /*0004*/ 	.word	0x00000082


	//----- nvinfo : EIATTR_KPARAM_INFO
	.align		4
.L_8:
        /*0008*/ 	.byte	0x04, 0x17
        /*000a*/ 	.short	(.L_10 - .L_9)
.L_9:
        /*000c*/ 	.word	0x00000000
        /*0010*/ 	.short	0x0002
        /*0012*/ 	.short	0x0010
        /*0014*/ 	.byte	0x00, 0xf5, 0x21, 0x00


	//----- nvinfo : EIATTR_KPARAM_INFO
	.align		4
.L_10:
        /*0018*/ 	.byte	0x04, 0x17
        /*001a*/ 	.short	(.L_12 - .L_11)
.L_11:
        /*001c*/ 	.word	0x00000000
        /*0020*/ 	.short	0x0001
        /*0022*/ 	.short	0x0008
        /*0024*/ 	.byte	0x00, 0xf5, 0x21, 0x00


	//----- nvinfo : EIATTR_KPARAM_INFO
	.align		4
.L_12:
        /*0028*/ 	.byte	0x04, 0x17
        /*002a*/ 	.short	(.L_14 - .L_13)
.L_13:
        /*002c*/ 	.word	0x00000000
        /*0030*/ 	.short	0x0000
        /*0032*/ 	.short	0x0000
        /*0034*/ 	.byte	0x00, 0xf5, 0x21, 0x00


	//----- nvinfo : EIATTR_SPARSE_MMA_MASK
	.align		4
.L_14:
        /*0038*/ 	.byte	0x03, 0x50
        /*003a*/ 	.short	0x0000


	//----- nvinfo : EIATTR_MAXREG_COUNT
	.align		4
        /*003c*/ 	.byte	0x03, 0x1b
        /*003e*/ 	.short	0x00ff


	//----- nvinfo : EIATTR_MERCURY_ISA_VERSION
	.align		4
        /*0040*/ 	.byte	0x03, 0x5f
        /*0042*/ 	.short	0x0101


	//----- nvinfo : EIATTR_VRC_CTA_INIT_COUNT
	.align		4
        /*0044*/ 	.byte	0x02, 0x4a
	.zero		1
	.zero		1


	//----- nvinfo : EIATTR_EXIT_INSTR_OFFSETS
	.align		4
        /*0048*/ 	.byte	0x04, 0x1c
        /*004a*/ 	.short	(.L_16 - .L_15)


	//   ....[0]....
.L_15:
        /*004c*/ 	.word	0x00000120


	//----- nvinfo : EIATTR_CBANK_PARAM_SIZE
	.align		4
.L_16:
        /*0050*/ 	.byte	0x03, 0x19
        /*0052*/ 	.short	0x0018


	//----- nvinfo : EIATTR_PARAM_CBANK
	.align		4
        /*0054*/ 	.byte	0x04, 0x0a
        /*0056*/ 	.short	(.L_18 - .L_17)
	.align		4
.L_17:
        /*0058*/ 	.word	index@(.nv.constant0.adder)
        /*005c*/ 	.short	0x0380
        /*005e*/ 	.short	0x0018


	//----- nvinfo : EIATTR_SW_WAR
	.align		4
.L_18:
        /*0060*/ 	.byte	0x04, 0x36
        /*0062*/ 	.short	(.L_20 - .L_19)
.L_19:
        /*0064*/ 	.word	0x00000008
.L_20:


//--------------------- .nv.callgraph             --------------------------
	.section	.nv.callgraph,"",@"SHT_CUDA_CALLGRAPH"
	.align	4
	.sectionentsize	8
	.align		4
        /*0000*/ 	.word	0x00000000
	.align		4
        /*0004*/ 	.word	0xffffffff
	.align		4
        /*0008*/ 	.word	0x00000000
	.align		4
        /*000c*/ 	.word	0xfffffffe
	.align		4
        /*0010*/ 	.word	0x00000000
	.align		4
        /*0014*/ 	.word	0xfffffffd
	.align		4
        /*0018*/ 	.word	0x00000000
	.align		4
        /*001c*/ 	.word	0xfffffffc


//--------------------- .nv.constant3             --------------------------
	.section	.nv.constant3,"a",@progbits
	.align	4
.nv.constant3:
	.type		arrSize,@object
	.size		arrSize,(.L_0 - arrSize)
arrSize:
	.zero		4
.L_0:


//--------------------- .text.adder               --------------------------
	.section	.text.adder,"ax",@progbits
	.align	128
        .global         adder
        .type           adder,@function
        .size           adder,(.L_x_1 - adder)
        .other          adder,@"STO_CUDA_ENTRY STV_DEFAULT"
adder:
.text.adder:
[----:B------:R-:W-:Y:S01]  /*0000*/  LDC R1, c[0x0][0x37c] ;  /* 0x0000df00ff017b82 */ /* 0x000fe20000000800 */
[----:B------:R-:W0:Y:S07]  /*0010*/  S2R R7, SR_TID.X ;  /* 0x0000000000077919 */ /* 0x000e2e0000002100 */
[----:B------:R-:W0:Y:S01]  /*0020*/  S2UR UR6, SR_CTAID.X ;  /* 0x00000000000679c3 */ /* 0x000e220000002500 */
[----:B------:R-:W1:Y:S07]  /*0030*/  LDCU.64 UR4, c[0x0][0x358] ;  /* 0x00006b00ff0477ac */ /* 0x000e6e0008000a00 */
[----:B------:R-:W0:Y:S08]  /*0040*/  LDC R0, c[0x0][0x360] ;  /* 0x0000d800ff007b82 */ /* 0x000e300000000800 */
[----:B------:R-:W2:Y:S08]  /*0050*/  LDC R9, c[0x3][RZ] ;  /* 0x00c00000ff097b82 */ /* 0x000eb00000000800 */
[----:B------:R-:W3:Y:S08]  /*0060*/  LDC.64 R2, c[0x0][0x380] ;  /* 0x0000e000ff027b82 */ /* 0x000ef00000000a00 */
[----:B------:R-:W4:Y:S01]  /*0070*/  LDC.64 R4, c[0x0][0x388] ;  /* 0x0000e200ff047b82 */ /* 0x000f220000000a00 */
[----:B0-----:R-:W-:-:S05]  /*0080*/  IMAD R0, R0, UR6, R7 ;  /* 0x0000000600007c24 */ /* 0x001fca000f8e0207 */
[----:B--2---:R-:W-:Y:S02]  /*0090*/  VIADDMNMX R9, R9, 0xffffffff, R0, PT ;  /* 0xffffffff09097846 */ /* 0x004fe40003800100 */
[----:B------:R-:W0:Y:S03]  /*00a0*/  LDC.64 R6, c[0x0][0x390] ;  /* 0x0000e400ff067b82 */ /* 0x000e260000000a00 */
[----:B---3--:R-:W-:-:S06]  /*00b0*/  IMAD.WIDE R2, R9, 0x4, R2 ;  /* 0x0000000409027825 */ /* 0x008fcc00078e0202 */
[----:B-1----:R-:W2:Y:S01]  /*00c0*/  LDG.E R2, desc[UR4][R2.64] ;  /* 0x0000000402027981 */ /* 0x002ea2000c1e1900 */
[----:B----4-:R-:W-:-:S06]  /*00d0*/  IMAD.WIDE R4, R9, 0x4, R4 ;  /* 0x0000000409047825 */ /* 0x010fcc00078e0204 */
[----:B------:R-:W2:Y:S01]  /*00e0*/  LDG.E R5, desc[UR4][R4.64] ;  /* 0x0000000404057981 */ /* 0x000ea2000c1e1900 */
[----:B0-----:R-:W-:Y:S01]  /*00f0*/  IMAD.WIDE R6, R9, 0x4, R6 ;  /* 0x0000000409067825 */ /* 0x001fe200078e0206 */
[----:B--2---:R-:W-:-:S05]  /*0100*/  IADD3 R9, PT, PT, R2, R5, RZ ;  /* 0x0000000502097210 */ /* 0x004fca0007ffe0ff */
[----:B------:R-:W-:Y:S01]  /*0110*/  STG.E desc[UR4][R6.64], R9 ;  /* 0x0000000906007986 */ /* 0x000fe2000c101904 */
[----:B------:R-:W-:Y:S05]  /*0120*/  EXIT ;  /* 0x000000000000794d */ /* 0x000fea0003800000 */
.L_x_0:
[----:B------:R-:W-:-:S00]  /*0130*/  BRA `(.L_x_0) ;  /* 0xfffffffc00fc7947 */ /* 0x000fc0000383ffff */
[----:B------:R-:W-:-:S00]  /*0140*/  NOP ;  /* 0x0000000000007918 */ /* 0x000fc00000000000 */
        /* <DEDUP_REMOVED lines=11> */
.L_x_1:


//--------------------- .nv.shared.reserved.0     --------------------------
	.section	.nv.shared.reserved.0,"aw",@nobits
	.weak		__nv_reservedSMEM_offset_0_alias
	.size		__nv_reservedSMEM_offset_0_alias, 0, 64
	.other		__nv_reservedSMEM_offset_0_alias,@"STO_CUDA_RESERVED_SHARED STV_DEFAULT"
__nv_reservedSMEM_offset_0_alias:
	.zero		0
	.zero		64


//--------------------- .nv.constant0.adder       --------------------------
	.section	.nv.constant0.adder,"a",@progbits
	.sectionflags	@""
	.align	4
.nv.constant0.adder:
	.zero		920


//--------------------- SYMBOLS --------------------------

	.type		.nv.reservedSmem.offset0,@object
	.size		.nv.reservedSmem.offset0,0x4
